//
// Generated by NVIDIA NVVM Compiler
//
// Compiler Build ID: CL-36424714
// Cuda compilation tools, release 13.0, V13.0.88
// Based on NVVM 20.0.0
//

.version 9.0
.target sm_100
.address_size 64

	// .globl	_Z8simulatePbi

.visible .entry _Z8simulatePbi(
	.param .u64 .ptr .align 1 _Z8simulatePbi_param_0,
	.param .u32 _Z8simulatePbi_param_1
)
{
	.reg .pred 	%p<11>;
	.reg .b16 	%rs<5>;
	.reg .b32 	%r<9>;
	.reg .b64 	%rd<61>;

	ld.param.u64 	%rd29, [_Z8simulatePbi_param_0];
	ld.param.u32 	%r1, [_Z8simulatePbi_param_1];
	cvta.to.global.u64 	%rd1, %rd29;
	mov.u32 	%r2, %ntid.x;
	mov.u32 	%r3, %ctaid.x;
	mov.u32 	%r4, %tid.x;
	mad.lo.s32 	%r5, %r2, %r3, %r4;
	cvt.u64.u32 	%rd2, %r5;
	setp.lt.u32 	%p1, %r5, 2;
	@%p1 bra 	$L__BB0_15;
	cvt.s64.s32 	%rd30, %r1;
	sub.s64 	%rd3, %rd30, %rd2;
	and.b64  	%rd31, %rd3, -4294967296;
	setp.ne.s64 	%p2, %rd31, 0;
	@%p2 bra 	$L__BB0_3;
	cvt.u32.u64 	%r6, %rd2;
	cvt.u32.u64 	%r7, %rd3;
	div.u32 	%r8, %r7, %r6;
	cvt.u64.u32 	%rd54, %r8;
	bra.uni 	$L__BB0_4;
$L__BB0_3:
	div.u64 	%rd54, %rd3, %rd2;
$L__BB0_4:
	add.s64 	%rd32, %rd54, 1;
	max.u64 	%rd7, %rd32, 1;
	and.b64  	%rd8, %rd7, 7;
	setp.lt.u64 	%p3, %rd32, 8;
	mov.u64 	%rd58, %rd2;
	@%p3 bra 	$L__BB0_7;
	and.b64  	%rd55, %rd7, -8;
	shl.b64 	%rd10, %rd2, 3;
	mul.lo.s64 	%rd11, %rd2, 3;
	shl.b64 	%rd12, %rd2, 2;
	mul.lo.s64 	%rd13, %rd2, 5;
	mul.lo.s64 	%rd14, %rd2, 6;
	mul.lo.s64 	%rd15, %rd2, 7;
	mul.lo.s64 	%rd16, %rd2, 9;
	mov.u64 	%rd56, %rd1;
	mov.u64 	%rd58, %rd2;
$L__BB0_6:
	.pragma "nounroll";
	shl.b64 	%rd33, %rd2, 1;
	add.s64 	%rd34, %rd56, %rd33;
	mov.b16 	%rs1, 0;
	st.global.u8 	[%rd34], %rs1;
	add.s64 	%rd35, %rd56, %rd11;
	st.global.u8 	[%rd35], %rs1;
	add.s64 	%rd36, %rd56, %rd12;
	st.global.u8 	[%rd36], %rs1;
	add.s64 	%rd37, %rd56, %rd13;
	st.global.u8 	[%rd37], %rs1;
	add.s64 	%rd38, %rd56, %rd14;
	st.global.u8 	[%rd38], %rs1;
	add.s64 	%rd39, %rd56, %rd15;
	st.global.u8 	[%rd39], %rs1;
	add.s64 	%rd20, %rd56, %rd10;
	st.global.u8 	[%rd20], %rs1;
	add.s64 	%rd40, %rd56, %rd16;
	st.global.u8 	[%rd40], %rs1;
	add.s64 	%rd58, %rd58, %rd10;
	add.s64 	%rd55, %rd55, -8;
	setp.ne.s64 	%p4, %rd55, 0;
	mov.u64 	%rd56, %rd20;
	@%p4 bra 	$L__BB0_6;
$L__BB0_7:
	setp.eq.s64 	%p5, %rd8, 0;
	@%p5 bra 	$L__BB0_15;
	and.b64  	%rd24, %rd7, 3;
	setp.lt.u64 	%p6, %rd8, 4;
	@%p6 bra 	$L__BB0_10;
	add.s64 	%rd41, %rd58, %rd2;
	add.s64 	%rd42, %rd1, %rd41;
	mov.b16 	%rs2, 0;
	st.global.u8 	[%rd42], %rs2;
	add.s64 	%rd43, %rd42, %rd2;
	st.global.u8 	[%rd43], %rs2;
	shl.b64 	%rd44, %rd2, 1;
	add.s64 	%rd45, %rd41, %rd44;
	add.s64 	%rd46, %rd43, %rd2;
	st.global.u8 	[%rd46], %rs2;
	add.s64 	%rd58, %rd45, %rd2;
	add.s64 	%rd47, %rd46, %rd2;
	st.global.u8 	[%rd47], %rs2;
$L__BB0_10:
	setp.eq.s64 	%p7, %rd24, 0;
	@%p7 bra 	$L__BB0_15;
	setp.eq.s64 	%p8, %rd24, 1;
	@%p8 bra 	$L__BB0_13;
	add.s64 	%rd48, %rd58, %rd2;
	add.s64 	%rd49, %rd1, %rd48;
	mov.b16 	%rs3, 0;
	st.global.u8 	[%rd49], %rs3;
	add.s64 	%rd58, %rd48, %rd2;
	add.s64 	%rd50, %rd49, %rd2;
	st.global.u8 	[%rd50], %rs3;
$L__BB0_13:
	and.b64  	%rd51, %rd7, 1;
	setp.eq.b64 	%p9, %rd51, 1;
	not.pred 	%p10, %p9;
	@%p10 bra 	$L__BB0_15;
	add.s64 	%rd52, %rd58, %rd2;
	add.s64 	%rd53, %rd1, %rd52;
	mov.b16 	%rs4, 0;
	st.global.u8 	[%rd53], %rs4;
$L__BB0_15:
	ret;

}


// ===== COMPILED SASS (sm_100) =====

	.target	sm_100

	.elftype	@"ET_EXEC"


//--------------------- .note.nv.tkinfo           --------------------------
	.section	.note.nv.tkinfo,"",@"SHT_NOTE"
	.sectionflags	@"SHF_NOTE_NV_TKINFO"
	.tkinfo
        /*0018*/ 	.word	0x00000002
        /*0030*/ 	.string	""
        /*0030*/ 	.string	"ptxas"
        /*0030*/ 	.string	"Cuda compilation tools, release 13.0, V13.0.88"
        /*0030*/ 	.string	"Build cuda_13.0.r13.0/compiler.36424714_0"
        /*0030*/ 	.string	"-arch sm_100 -m 64 "



//--------------------- .note.nv.cuinfo           --------------------------
	.section	.note.nv.cuinfo,"",@"SHT_NOTE"
	.sectionflags	@"SHF_NOTE_NV_CUINFO"
        /*0018*/ 	.short	0x0002
        /*001a*/ 	.short	0x0064
        /*001c*/ 	.short	0x0082
	.zero		2


//--------------------- .nv.info                  --------------------------
	.section	.nv.info,"",@"SHT_CUDA_INFO"
	.align	4


	//----- nvinfo : EIATTR_REGCOUNT
	.align		4
        /*0000*/ 	.byte	0x04, 0x2f
        /*0002*/ 	.short	(.L_1 - .L_0)
	.align		4
.L_0:
        /*0004*/ 	.word	index@(_Z8simulatePbi)
        /*0008*/ 	.word	0x0000001c


	//----- nvinfo : EIATTR_FRAME_SIZE
	.align		4
.L_1:
        /*000c*/ 	.byte	0x04, 0x11
        /*000e*/ 	.short	(.L_3 - .L_2)
	.align		4
.L_2:
        /*0010*/ 	.word	index@($__internal_0_$__cuda_sm20_div_u64)
        /*0014*/ 	.word	0x00000000


	//----- nvinfo : EIATTR_FRAME_SIZE
	.align		4
.L_3:
        /*0018*/ 	.byte	0x04, 0x11
        /*001a*/ 	.short	(.L_5 - .L_4)
	.align		4
.L_4:
        /*001c*/ 	.word	index@(_Z8simulatePbi)
        /*0020*/ 	.word	0x00000000


	//----- nvinfo : EIATTR_MIN_STACK_SIZE
	.align		4
.L_5:
        /*0024*/ 	.byte	0x04, 0x12
        /*0026*/ 	.short	(.L_7 - .L_6)
	.align		4
.L_6:
        /*0028*/ 	.word	index@(_Z8simulatePbi)
        /*002c*/ 	.word	0x00000000
.L_7:


//--------------------- .nv.compat                --------------------------
	.section	.nv.compat,"",@"SHT_CUDA_COMPAT_INFO"
	.align	4
        /*0000*/ 	.byte	0x02, 0x09, 0x00, 0x00, 0x02, 0x02, 0x01, 0x00, 0x02, 0x05, 0x05, 0x00, 0x03, 0x07, 0x01, 0x01
        /*0010*/ 	.byte	0x02, 0x03, 0x00, 0x00, 0x02, 0x06, 0x01, 0x00, 0x04, 0x0b, 0x08, 0x00, 0x09, 0x00, 0x00, 0x00
        /*0020*/ 	.byte	0x00, 0x00, 0x00, 0x00


//--------------------- .nv.info._Z8simulatePbi   --------------------------
	.section	.nv.info._Z8simulatePbi,"",@"SHT_CUDA_INFO"
	.sectionflags	@""
	.align	4


	//----- nvinfo : EIATTR_CUDA_API_VERSION
	.align		4
        /*0000*/ 	.byte	0x04, 0x37
        /*0002*/ 	.short	(.L_9 - .L_8)
.L_8:
        /*0004*/ 	.word	0x00000082


	//----- nvinfo : EIATTR_KPARAM_INFO
	.align		4
.L_9:
        /*0008*/ 	.byte	0x04, 0x17
        /*000a*/ 	.short	(.L_11 - .L_10)
.L_10:
        /*000c*/ 	.word	0x00000000
        /*0010*/ 	.short	0x0001
        /*0012*/ 	.short	0x0008
        /*0014*/ 	.byte	0x00, 0xf0, 0x11, 0x00


	//----- nvinfo : EIATTR_KPARAM_INFO
	.align		4
.L_11:
        /*0018*/ 	.byte	0x04, 0x17
        /*001a*/ 	.short	(.L_13 - .L_12)
.L_12:
        /*001c*/ 	.word	0x00000000
        /*0020*/ 	.short	0x0000
        /*0022*/ 	.short	0x0000
        /*0024*/ 	.byte	0x00, 0xf5, 0x21, 0x00


	//----- nvinfo : EIATTR_SPARSE_MMA_MASK
	.align		4
.L_13:
        /*0028*/ 	.byte	0x03, 0x50
        /*002a*/ 	.short	0x0000


	//----- nvinfo : EIATTR_MAXREG_COUNT
	.align		4
        /*002c*/ 	.byte	0x03, 0x1b
        /*002e*/ 	.short	0x00ff


	//----- nvinfo : EIATTR_MERCURY_ISA_VERSION
	.align		4
        /*0030*/ 	.byte	0x03, 0x5f
        /*0032*/ 	.short	0x0101


	//----- nvinfo : EIATTR_VRC_CTA_INIT_COUNT
	.align		4
        /*0034*/ 	.byte	0x02, 0x4a
	.zero		1
	.zero		1


	//----- nvinfo : EIATTR_EXIT_INSTR_OFFSETS
	.align		4
        /*0038*/ 	.byte	0x04, 0x1c
        /*003a*/ 	.short	(.L_15 - .L_14)


	//   ....[0]....
.L_14:
        /*003c*/ 	.word	0x00000060


	//   ....[1]....
        /*0040*/ 	.word	0x000005f0


	//   ....[2]....
        /*0044*/ 	.word	0x000007b0


	//   ....[3]....
        /*0048*/ 	.word	0x000008f0


	//   ....[4]....
        /*004c*/ 	.word	0x00000940


	//----- nvinfo : EIATTR_CRS_STACK_SIZE
	.align		4
.L_15:
        /*0050*/ 	.byte	0x04, 0x1e
        /*0052*/ 	.short	(.L_17 - .L_16)
.L_16:
        /*0054*/ 	.word	0x00000000


	//----- nvinfo : EIATTR_CBANK_PARAM_SIZE
	.align		4
.L_17:
        /*0058*/ 	.byte	0x03, 0x19
        /*005a*/ 	.short	0x000c


	//----- nvinfo : EIATTR_PARAM_CBANK
	.align		4
        /*005c*/ 	.byte	0x04, 0x0a
        /*005e*/ 	.short	(.L_19 - .L_18)
	.align		4
.L_18:
        /*0060*/ 	.word	index@(.nv.constant0._Z8simulatePbi)
        /*0064*/ 	.short	0x0380
        /*0066*/ 	.short	0x000c


	//----- nvinfo : EIATTR_SW_WAR
	.align		4
.L_19:
        /*0068*/ 	.byte	0x04, 0x36
        /*006a*/ 	.short	(.L_21 - .L_20)
.L_20:
        /*006c*/ 	.word	0x00000008
.L_21:


//--------------------- .nv.callgraph             --------------------------
	.section	.nv.callgraph,"",@"SHT_CUDA_CALLGRAPH"
	.align	4
	.sectionentsize	8
	.align		4
        /*0000*/ 	.word	0x00000000
	.align		4
        /*0004*/ 	.word	0xffffffff
	.align		4
        /*0008*/ 	.word	0x00000000
	.align		4
        /*000c*/ 	.word	0xfffffffe
	.align		4
        /*0010*/ 	.word	0x00000000
	.align		4
        /*0014*/ 	.word	0xfffffffd
	.align		4
        /*0018*/ 	.word	0x00000000
	.align		4
        /*001c*/ 	.word	0xfffffffc


//--------------------- .text._Z8simulatePbi      --------------------------
	.section	.text._Z8simulatePbi,"ax",@progbits
	.align	128
        .global         _Z8simulatePbi
        .type           _Z8simulatePbi,@function
        .size           _Z8simulatePbi,(.L_x_11 - _Z8simulatePbi)
        .other          _Z8simulatePbi,@"STO_CUDA_ENTRY STV_DEFAULT"
_Z8simulatePbi:
.text._Z8simulatePbi:
[----:B------:R-:W-:Y:S01]  /*0000*/  LDC R1, c[0x0][0x37c] ;  /* 0x0000df00ff017b82 */ /* 0x000fe20000000800 */
[----:B------:R-:W0:Y:S01]  /*0010*/  S2R R0, SR_CTAID.X ;  /* 0x0000000000007919 */ /* 0x000e220000002500 */
[----:B------:R-:W0:Y:S01]  /*0020*/  LDCU UR4, c[0x0][0x360] ;  /* 0x00006c00ff0477ac */ /* 0x000e220008000800 */
[----:B------:R-:W0:Y:S02]  /*0030*/  S2R R3, SR_TID.X ;  /* 0x0000000000037919 */ /* 0x000e240000002100 */
[----:B0-----:R-:W-:-:S05]  /*0040*/  IMAD R0, R0, UR4, R3 ;  /* 0x0000000400007c24 */ /* 0x001fca000f8e0203 */
[----:B------:R-:W-:-:S13]  /*0050*/  ISETP.GE.U32.AND P0, PT, R0, 0x2, PT ;  /* 0x000000020000780c */ /* 0x000fda0003f06070 */
[----:B------:R-:W-:Y:S05]  /*0060*/  @!P0 EXIT ;  /* 0x000000000000894d */ /* 0x000fea0003800000 */
[----:B------:R-:W0:Y:S01]  /*0070*/  LDC R5, c[0x0][0x388] ;  /* 0x0000e200ff057b82 */ /* 0x000e220000000800 */
[----:B------:R-:W-:Y:S01]  /*0080*/  BSSY.RECONVERGENT B0, `(.L_x_0) ;  /* 0x000001d000007945 */ /* 0x000fe20003800200 */
[----:B0-----:R-:W-:-:S04]  /*0090*/  IADD3 R3, P0, PT, -R0, R5, RZ ;  /* 0x0000000500037210 */ /* 0x001fc80007f1e1ff */
[----:B------:R-:W-:-:S04]  /*00a0*/  LEA.HI.X.SX32 R4, R5, 0xffffffff, 0x1, P0 ;  /* 0xffffffff05047811 */ /* 0x000fc800000f0eff */
[----:B------:R-:W-:-:S13]  /*00b0*/  ISETP.NE.U32.AND P0, PT, R4, RZ, PT ;  /* 0x000000ff0400720c */ /* 0x000fda0003f05070 */
[----:B------:R-:W-:Y:S05]  /*00c0*/  @P0 BRA `(.L_x_1) ;  /* 0x0000000000500947 */ /* 0x000fea0003800000 */
[----:B------:R-:W0:Y:S01]  /*00d0*/  I2F.U32.RP R2, R0 ;  /* 0x0000000000027306 */ /* 0x000e220000209000 */
[----:B------:R-:W-:Y:S01]  /*00e0*/  IMAD.MOV R7, RZ, RZ, -R0 ;  /* 0x000000ffff077224 */ /* 0x000fe200078e0a00 */
[----:B------:R-:W-:-:S06]  /*00f0*/  ISETP.NE.U32.AND P2, PT, R0, RZ, PT ;  /* 0x000000ff0000720c */ /* 0x000fcc0003f45070 */
[----:B0-----:R-:W0:Y:S02]  /*0100*/  MUFU.RCP R2, R2 ;  /* 0x0000000200027308 */ /* 0x001e240000001000 */
[----:B0-----:R-:W-:-:S06]  /*0110*/  VIADD R4, R2, 0xffffffe ;  /* 0x0ffffffe02047836 */ /* 0x001fcc0000000000 */
[----:B------:R0:W1:Y:S02]  /*0120*/  F2I.FTZ.U32.TRUNC.NTZ R5, R4 ;  /* 0x0000000400057305 */ /* 0x000064000021f000 */
[----:B0-----:R-:W-:Y:S02]  /*0130*/  IMAD.MOV.U32 R4, RZ, RZ, RZ ;  /* 0x000000ffff047224 */ /* 0x001fe400078e00ff */
[----:B-1----:R-:W-:-:S04]  /*0140*/  IMAD R7, R7, R5, RZ ;  /* 0x0000000507077224 */ /* 0x002fc800078e02ff */
[----:B------:R-:W-:-:S06]  /*0150*/  IMAD.HI.U32 R6, R5, R7, R4 ;  /* 0x0000000705067227 */ /* 0x000fcc00078e0004 */
[----:B------:R-:W-:-:S04]  /*0160*/  IMAD.HI.U32 R2, R6, R3, RZ ;  /* 0x0000000306027227 */ /* 0x000fc800078e00ff */
[----:B------:R-:W-:-:S04]  /*0170*/  IMAD.MOV R5, RZ, RZ, -R2 ;  /* 0x000000ffff057224 */ /* 0x000fc800078e0a02 */
[----:B------:R-:W-:-:S05]  /*0180*/  IMAD R3, R0, R5, R3 ;  /* 0x0000000500037224 */ /* 0x000fca00078e0203 */
[----:B------:R-:W-:-:S13]  /*0190*/  ISETP.GE.U32.AND P0, PT, R3, R0, PT ;  /* 0x000000000300720c */ /* 0x000fda0003f06070 */
[----:B------:R-:W-:Y:S02]  /*01a0*/  @P0 IMAD.IADD R3, R3, 0x1, -R0 ;  /* 0x0000000103030824 */ /* 0x000fe400078e0a00 */
[----:B------:R-:W-:-:S03]  /*01b0*/  @P0 VIADD R2, R2, 0x1 ;  /* 0x0000000102020836 */ /* 0x000fc60000000000 */
[----:B------:R-:W-:Y:S01]  /*01c0*/  ISETP.GE.U32.AND P1, PT, R3, R0, PT ;  /* 0x000000000300720c */ /* 0x000fe20003f26070 */
[----:B------:R-:W-:-:S12]  /*01d0*/  IMAD.MOV.U32 R3, RZ, RZ, RZ ;  /* 0x000000ffff037224 */ /* 0x000fd800078e00ff */
[----:B------:R-:W-:Y:S01]  /*01e0*/  @P1 VIADD R2, R2, 0x1 ;  /* 0x0000000102021836 */ /* 0x000fe20000000000 */
[----:B------:R-:W-:Y:S01]  /*01f0*/  @!P2 LOP3.LUT R2, RZ, R0, RZ, 0x33, !PT ;  /* 0x00000000ff02a212 */ /* 0x000fe200078e33ff */
[----:B------:R-:W-:Y:S06]  /*0200*/  BRA `(.L_x_2) ;  /* 0x0000000000107947 */ /* 0x000fec0003800000 */
.L_x_1:
[----:B------:R-:W-:-:S07]  /*0210*/  MOV R2, 0x230 ;  /* 0x0000023000027802 */ /* 0x000fce0000000f00 */
[----:B------:R-:W-:Y:S05]  /*0220*/  CALL.REL.NOINC `($__internal_0_$__cuda_sm20_div_u64) ;  /* 0x0000000400c87944 */ /* 0x000fea0003c00000 */
[----:B------:R-:W-:Y:S02]  /*0230*/  IMAD.MOV.U32 R2, RZ, RZ, R4 ;  /* 0x000000ffff027224 */ /* 0x000fe400078e0004 */
[----:B------:R-:W-:-:S07]  /*0240*/  IMAD.MOV.U32 R3, RZ, RZ, R5 ;  /* 0x000000ffff037224 */ /* 0x000fce00078e0005 */
.L_x_2:
[----:B------:R-:W-:Y:S05]  /*0250*/  BSYNC.RECONVERGENT B0 ;  /* 0x0000000000007941 */ /* 0x000fea0003800200 */
.L_x_0:
[----:B------:R-:W-:Y:S01]  /*0260*/  IADD3 R4, P0, PT, R2, 0x1, RZ ;  /* 0x0000000102047810 */ /* 0x000fe20007f1e0ff */
[----:B------:R-:W0:Y:S01]  /*0270*/  LDCU.64 UR6, c[0x0][0x358] ;  /* 0x00006b00ff0677ac */ /* 0x000e220008000a00 */
[----:B------:R-:W-:Y:S01]  /*0280*/  BSSY.RECONVERGENT B0, `(.L_x_3) ;  /* 0x0000036000007945 */ /* 0x000fe20003800200 */
[----:B------:R-:W-:Y:S01]  /*0290*/  IMAD.MOV.U32 R7, RZ, RZ, R0 ;  /* 0x000000ffff077224 */ /* 0x000fe200078e0000 */
[C---:B------:R-:W-:Y:S01]  /*02a0*/  ISETP.GE.U32.AND P1, PT, R4.reuse, 0x8, PT ;  /* 0x000000080400780c */ /* 0x040fe20003f26070 */
[----:B------:R-:W-:Y:S01]  /*02b0*/  IMAD.X R5, RZ, RZ, R3, P0 ;  /* 0x000000ffff057224 */ /* 0x000fe200000e0603 */
[----:B------:R-:W-:-:S04]  /*02c0*/  ISETP.GT.U32.AND P0, PT, R4, 0x1, PT ;  /* 0x000000010400780c */ /* 0x000fc80003f04070 */
[C---:B------:R-:W-:Y:S02]  /*02d0*/  ISETP.GT.U32.AND.EX P0, PT, R5.reuse, RZ, PT, P0 ;  /* 0x000000ff0500720c */ /* 0x040fe40003f04100 */
[C---:B------:R-:W-:Y:S02]  /*02e0*/  ISETP.GE.U32.AND.EX P1, PT, R5.reuse, RZ, PT, P1 ;  /* 0x000000ff0500720c */ /* 0x040fe40003f26110 */
[----:B------:R-:W-:Y:S01]  /*02f0*/  SEL R2, R4, 0x1, P0 ;  /* 0x0000000104027807 */ /* 0x000fe20000000000 */
[----:B------:R-:W-:Y:S01]  /*0300*/  IMAD.MOV.U32 R4, RZ, RZ, RZ ;  /* 0x000000ffff047224 */ /* 0x000fe200078e00ff */
[----:B------:R-:W-:Y:S02]  /*0310*/  SEL R6, R5, RZ, P0 ;  /* 0x000000ff05067207 */ /* 0x000fe40000000000 */
[----:B------:R-:W-:-:S04]  /*0320*/  LOP3.LUT R3, R2, 0x7, RZ, 0xc0, !PT ;  /* 0x0000000702037812 */ /* 0x000fc800078ec0ff */
[----:B------:R-:W-:-:S04]  /*0330*/  ISETP.NE.U32.AND P2, PT, R3, RZ, PT ;  /* 0x000000ff0300720c */ /* 0x000fc80003f45070 */
[----:B------:R-:W-:Y:S01]  /*0340*/  ISETP.NE.AND.EX P2, PT, RZ, RZ, PT, P2 ;  /* 0x000000ffff00720c */ /* 0x000fe20003f45320 */
[----:B0-----:R-:W-:-:S12]  /*0350*/  @!P1 BRA `(.L_x_4) ;  /* 0x0000000000a09947 */ /* 0x001fd80003800000 */
[----:B------:R-:W0:Y:S01]  /*0360*/  LDCU.64 UR4, c[0x0][0x380] ;  /* 0x00007000ff0477ac */ /* 0x000e220008000a00 */
[----:B------:R-:W-:Y:S01]  /*0370*/  LOP3.LUT R9, R2, 0xfffffff8, RZ, 0xc0, !PT ;  /* 0xfffffff802097812 */ /* 0x000fe200078ec0ff */
[----:B------:R-:W-:Y:S01]  /*0380*/  IMAD.SHL.U32 R8, R0, 0x8, RZ ;  /* 0x0000000800087824 */ /* 0x000fe200078e00ff */
[--C-:B------:R-:W-:Y:S01]  /*0390*/  SHF.R.U32.HI R5, RZ, 0x1d, R0.reuse ;  /* 0x0000001dff057819 */ /* 0x100fe20000011600 */
[----:B------:R-:W-:Y:S02]  /*03a0*/  IMAD.MOV.U32 R7, RZ, RZ, R0 ;  /* 0x000000ffff077224 */ /* 0x000fe400078e0000 */
[----:B------:R-:W-:Y:S02]  /*03b0*/  IMAD.MOV.U32 R4, RZ, RZ, RZ ;  /* 0x000000ffff047224 */ /* 0x000fe400078e00ff */
[----:B0-----:R-:W-:Y:S02]  /*03c0*/  IMAD.U32 R22, RZ, RZ, UR4 ;  /* 0x00000004ff167e24 */ /* 0x001fe4000f8e00ff */
[----:B------:R-:W-:-:S07]  /*03d0*/  IMAD.U32 R23, RZ, RZ, UR5 ;  /* 0x00000005ff177e24 */ /* 0x000fce000f8e00ff */
.L_x_5:
[CC--:B0-----:R-:W-:Y:S01]  /*03e0*/  LEA R24, P0, R0.reuse, R22.reuse, 0x1 ;  /* 0x0000001600187211 */ /* 0x0c1fe200078008ff */
[C-C-:B------:R-:W-:Y:S01]  /*03f0*/  IMAD.WIDE.U32 R12, R0.reuse, 0x3, R22.reuse ;  /* 0x00000003000c7825 */ /* 0x140fe200078e0016 */
[----:B------:R-:W-:Y:S02]  /*0400*/  UMOV UR4, URZ ;  /* 0x000000ff00047c82 */ /* 0x000fe40008000000 */
[C---:B------:R-:W-:Y:S01]  /*0410*/  LEA.HI.X R25, R0.reuse, R23, RZ, 0x1, P0 ;  /* 0x0000001700197211 */ /* 0x040fe200000f0cff */
[C---:B------:R-:W-:Y:S01]  /*0420*/  IMAD.WIDE.U32 R16, R0.reuse, 0x5, R22 ;  /* 0x0000000500107825 */ /* 0x040fe200078e0016 */
[----:B------:R-:W-:-:S03]  /*0430*/  LEA R10, P0, R0, R22, 0x2 ;  /* 0x00000016000a7211 */ /* 0x000fc600078010ff */
[C-C-:B------:R-:W-:Y:S01]  /*0440*/  IMAD.WIDE.U32 R14, R0.reuse, 0x6, R22.reuse ;  /* 0x00000006000e7825 */ /* 0x140fe200078e0016 */
[C---:B------:R-:W-:Y:S01]  /*0450*/  LEA.HI.X R11, R0.reuse, R23, RZ, 0x2, P0 ;  /* 0x00000017000b7211 */ /* 0x040fe200000f14ff */
[----:B------:R0:W-:Y:S01]  /*0460*/  STG.E.U8 desc[UR6][R24.64], RZ ;  /* 0x000000ff18007986 */ /* 0x0001e2000c101106 */
[----:B------:R-:W-:Y:S01]  /*0470*/  IADD3 R9, P0, PT, R9, -0x8, RZ ;  /* 0xfffffff809097810 */ /* 0x000fe20007f1e0ff */
[----:B------:R-:W-:-:S03]  /*0480*/  IMAD.WIDE.U32 R20, R0, 0x7, R22 ;  /* 0x0000000700147825 */ /* 0x000fc600078e0016 */
[----:B------:R-:W-:Y:S01]  /*0490*/  IADD3.X R6, PT, PT, R6, -0x1, RZ, P0, !PT ;  /* 0xffffffff06067810 */ /* 0x000fe200007fe4ff */
[----:B------:R-:W-:Y:S01]  /*04a0*/  IMAD.WIDE.U32 R18, R0, 0x9, R22 ;  /* 0x0000000900127825 */ /* 0x000fe200078e0016 */
[----:B------:R-:W-:Y:S02]  /*04b0*/  IADD3 R22, P1, PT, R8, R22, RZ ;  /* 0x0000001608167210 */ /* 0x000fe40007f3e0ff */
[----:B------:R-:W-:Y:S01]  /*04c0*/  ISETP.NE.U32.AND P0, PT, R9, RZ, PT ;  /* 0x000000ff0900720c */ /* 0x000fe20003f05070 */
[----:B------:R-:W-:Y:S02]  /*04d0*/  VIADD R13, R13, UR4 ;  /* 0x000000040d0d7c36 */ /* 0x000fe40008000000 */
[----:B------:R-:W-:Y:S01]  /*04e0*/  VIADD R17, R17, UR4 ;  /* 0x0000000411117c36 */ /* 0x000fe20008000000 */
[----:B------:R-:W-:Y:S01]  /*04f0*/  ISETP.NE.AND.EX P0, PT, R6, RZ, PT, P0 ;  /* 0x000000ff0600720c */ /* 0x000fe20003f05300 */
[----:B------:R-:W-:Y:S01]  /*0500*/  VIADD R15, R15, UR4 ;  /* 0x000000040f0f7c36 */ /* 0x000fe20008000000 */
[----:B------:R0:W-:Y:S01]  /*0510*/  STG.E.U8 desc[UR6][R12.64], RZ ;  /* 0x000000ff0c007986 */ /* 0x0001e2000c101106 */
[----:B------:R-:W-:-:S02]  /*0520*/  VIADD R21, R21, UR4 ;  /* 0x0000000415157c36 */ /* 0x000fc40008000000 */
[----:B------:R-:W-:Y:S01]  /*0530*/  IMAD.X R23, R5, 0x1, R23, P1 ;  /* 0x0000000105177824 */ /* 0x000fe200008e0617 */
[----:B------:R0:W-:Y:S01]  /*0540*/  STG.E.U8 desc[UR6][R10.64], RZ ;  /* 0x000000ff0a007986 */ /* 0x0001e2000c101106 */
[----:B------:R-:W-:Y:S01]  /*0550*/  VIADD R19, R19, UR4 ;  /* 0x0000000413137c36 */ /* 0x000fe20008000000 */
[----:B------:R-:W-:Y:S02]  /*0560*/  IADD3 R7, P1, PT, R8, R7, RZ ;  /* 0x0000000708077210 */ /* 0x000fe40007f3e0ff */
[----:B------:R0:W-:Y:S03]  /*0570*/  STG.E.U8 desc[UR6][R16.64], RZ ;  /* 0x000000ff10007986 */ /* 0x0001e6000c101106 */
[----:B------:R-:W-:Y:S01]  /*0580*/  IMAD.X R4, R5, 0x1, R4, P1 ;  /* 0x0000000105047824 */ /* 0x000fe200008e0604 */
[----:B------:R0:W-:Y:S04]  /*0590*/  STG.E.U8 desc[UR6][R14.64], RZ ;  /* 0x000000ff0e007986 */ /* 0x0001e8000c101106 */
[----:B------:R0:W-:Y:S04]  /*05a0*/  STG.E.U8 desc[UR6][R20.64], RZ ;  /* 0x000000ff14007986 */ /* 0x0001e8000c101106 */
[----:B------:R0:W-:Y:S04]  /*05b0*/  STG.E.U8 desc[UR6][R22.64], RZ ;  /* 0x000000ff16007986 */ /* 0x0001e8000c101106 */
[----:B------:R0:W-:Y:S01]  /*05c0*/  STG.E.U8 desc[UR6][R18.64], RZ ;  /* 0x000000ff12007986 */ /* 0x0001e2000c101106 */
[----:B------:R-:W-:Y:S05]  /*05d0*/  @P0 BRA `(.L_x_5) ;  /* 0xfffffffc00800947 */ /* 0x000fea000383ffff */
.L_x_4:
[----:B------:R-:W-:Y:S05]  /*05e0*/  BSYNC.RECONVERGENT B0 ;  /* 0x0000000000007941 */ /* 0x000fea0003800200 */
.L_x_3:
[----:B------:R-:W-:Y:S05]  /*05f0*/  @!P2 EXIT ;  /* 0x000000000000a94d */ /* 0x000fea0003800000 */
[----:B------:R-:W-:Y:S01]  /*0600*/  ISETP.GE.U32.AND P1, PT, R3, 0x4, PT ;  /* 0x000000040300780c */ /* 0x000fe20003f26070 */
[----:B------:R-:W-:Y:S01]  /*0610*/  BSSY.RECONVERGENT B0, `(.L_x_6) ;  /* 0x0000019000007945 */ /* 0x000fe20003800200 */
[----:B------:R-:W-:Y:S02]  /*0620*/  LOP3.LUT R5, R2, 0x3, RZ, 0xc0, !PT ;  /* 0x0000000302057812 */ /* 0x000fe400078ec0ff */
[----:B------:R-:W-:Y:S02]  /*0630*/  ISETP.GE.U32.AND.EX P1, PT, RZ, RZ, PT, P1 ;  /* 0x000000ffff00720c */ /* 0x000fe40003f26110 */
[----:B------:R-:W-:-:S04]  /*0640*/  ISETP.NE.U32.AND P0, PT, R5, RZ, PT ;  /* 0x000000ff0500720c */ /* 0x000fc80003f05070 */
[----:B------:R-:W-:-:S07]  /*0650*/  ISETP.NE.AND.EX P0, PT, RZ, RZ, PT, P0 ;  /* 0x000000ffff00720c */ /* 0x000fce0003f05300 */
[----:B------:R-:W-:Y:S06]  /*0660*/  @!P1 BRA `(.L_x_7) ;  /* 0x00000000004c9947 */ /* 0x000fec0003800000 */
[----:B------:R-:W1:Y:S01]  /*0670*/  LDCU.64 UR4, c[0x0][0x380] ;  /* 0x00007000ff0477ac */ /* 0x000e620008000a00 */
[----:B------:R-:W-:-:S05]  /*0680*/  IADD3 R7, P1, PT, R0, R7, RZ ;  /* 0x0000000700077210 */ /* 0x000fca0007f3e0ff */
[----:B------:R-:W-:Y:S01]  /*0690*/  IMAD.X R3, RZ, RZ, R4, P1 ;  /* 0x000000ffff037224 */ /* 0x000fe200008e0604 */
[----:B-1----:R-:W-:-:S04]  /*06a0*/  IADD3 R8, P1, PT, R7, UR4, RZ ;  /* 0x0000000407087c10 */ /* 0x002fc8000ff3e0ff */
[----:B------:R-:W-:Y:S02]  /*06b0*/  IADD3.X R9, PT, PT, R3, UR5, RZ, P1, !PT ;  /* 0x0000000503097c10 */ /* 0x000fe40008ffe4ff */
[----:B0-----:R-:W-:-:S03]  /*06c0*/  IADD3 R10, P1, PT, R0, R8, RZ ;  /* 0x00000008000a7210 */ /* 0x001fc60007f3e0ff */
[----:B------:R1:W-:Y:S02]  /*06d0*/  STG.E.U8 desc[UR6][R8.64], RZ ;  /* 0x000000ff08007986 */ /* 0x0003e4000c101106 */
[----:B------:R-:W-:Y:S01]  /*06e0*/  IMAD.X R11, RZ, RZ, R9, P1 ;  /* 0x000000ffff0b7224 */ /* 0x000fe200008e0609 */
[----:B------:R-:W-:-:S04]  /*06f0*/  IADD3 R12, P1, PT, R0, R10, RZ ;  /* 0x0000000a000c7210 */ /* 0x000fc80007f3e0ff */
[----:B------:R1:W-:Y:S01]  /*0700*/  STG.E.U8 desc[UR6][R10.64], RZ ;  /* 0x000000ff0a007986 */ /* 0x0003e2000c101106 */
[----:B------:R-:W-:Y:S01]  /*0710*/  IMAD.X R13, RZ, RZ, R11, P1 ;  /* 0x000000ffff0d7224 */ /* 0x000fe200008e060b */
[----:B------:R-:W-:-:S04]  /*0720*/  IADD3 R14, P1, PT, R0, R12, RZ ;  /* 0x0000000c000e7210 */ /* 0x000fc80007f3e0ff */
[----:B------:R1:W-:Y:S01]  /*0730*/  STG.E.U8 desc[UR6][R12.64], RZ ;  /* 0x000000ff0c007986 */ /* 0x0003e2000c101106 */
[----:B------:R-:W-:Y:S01]  /*0740*/  IMAD.X R15, RZ, RZ, R13, P1 ;  /* 0x000000ffff0f7224 */ /* 0x000fe200008e060d */
[----:B------:R-:W-:-:S04]  /*0750*/  LEA R7, P1, R0, R7, 0x1 ;  /* 0x0000000700077211 */ /* 0x000fc800078208ff */
[----:B------:R1:W-:Y:S01]  /*0760*/  STG.E.U8 desc[UR6][R14.64], RZ ;  /* 0x000000ff0e007986 */ /* 0x0003e2000c101106 */
[C---:B------:R-:W-:Y:S02]  /*0770*/  IADD3 R7, P2, PT, R0.reuse, R7, RZ ;  /* 0x0000000700077210 */ /* 0x040fe40007f5e0ff */
[----:B------:R-:W-:-:S05]  /*0780*/  LEA.HI.X R4, R0, R3, RZ, 0x1, P1 ;  /* 0x0000000300047211 */ /* 0x000fca00008f0cff */
[----:B------:R-:W-:-:S07]  /*0790*/  IMAD.X R4, RZ, RZ, R4, P2 ;  /* 0x000000ffff047224 */ /* 0x000fce00010e0604 */
.L_x_7:
[----:B------:R-:W-:Y:S05]  /*07a0*/  BSYNC.RECONVERGENT B0 ;  /* 0x0000000000007941 */ /* 0x000fea0003800200 */
.L_x_6:
[----:B------:R-:W-:Y:S05]  /*07b0*/  @!P0 EXIT ;  /* 0x000000000000894d */ /* 0x000fea0003800000 */
[----:B------:R-:W-:Y:S01]  /*07c0*/  ISETP.NE.U32.AND P1, PT, R5, 0x1, PT ;  /* 0x000000010500780c */ /* 0x000fe20003f25070 */
[----:B------:R-:W-:Y:S01]  /*07d0*/  BSSY.RECONVERGENT B0, `(.L_x_8) ;  /* 0x0000011000007945 */ /* 0x000fe20003800200 */
[----:B------:R-:W-:Y:S02]  /*07e0*/  LOP3.LUT R2, R2, 0x1, RZ, 0xc0, !PT ;  /* 0x0000000102027812 */ /* 0x000fe400078ec0ff */
[----:B------:R-:W-:Y:S02]  /*07f0*/  ISETP.NE.AND.EX P1, PT, RZ, RZ, PT, P1 ;  /* 0x000000ffff00720c */ /* 0x000fe40003f25310 */
[----:B------:R-:W-:-:S04]  /*0800*/  ISETP.NE.U32.AND P0, PT, R2, 0x1, PT ;  /* 0x000000010200780c */ /* 0x000fc80003f05070 */
[----:B------:R-:W-:-:S07]  /*0810*/  ISETP.NE.U32.AND.EX P0, PT, RZ, RZ, PT, P0 ;  /* 0x000000ffff00720c */ /* 0x000fce0003f05100 */
[----:B------:R-:W-:Y:S06]  /*0820*/  @!P1 BRA `(.L_x_9) ;  /* 0x00000000002c9947 */ /* 0x000fec0003800000 */
[----:B------:R-:W2:Y:S01]  /*0830*/  LDCU.64 UR4, c[0x0][0x380] ;  /* 0x00007000ff0477ac */ /* 0x000ea20008000a00 */
[----:B------:R-:W-:-:S05]  /*0840*/  IADD3 R7, P1, PT, R0, R7, RZ ;  /* 0x0000000700077210 */ /* 0x000fca0007f3e0ff */
[----:B------:R-:W-:Y:S01]  /*0850*/  IMAD.X R4, RZ, RZ, R4, P1 ;  /* 0x000000ffff047224 */ /* 0x000fe200008e0604 */
[----:B--2---:R-:W-:-:S04]  /*0860*/  IADD3 R2, P1, PT, R7, UR4, RZ ;  /* 0x0000000407027c10 */ /* 0x004fc8000ff3e0ff */
[----:B------:R-:W-:Y:S02]  /*0870*/  IADD3.X R3, PT, PT, R4, UR5, RZ, P1, !PT ;  /* 0x0000000504037c10 */ /* 0x000fe40008ffe4ff */
[----:B-1----:R-:W-:-:S03]  /*0880*/  IADD3 R8, P1, PT, R0, R2, RZ ;  /* 0x0000000200087210 */ /* 0x002fc60007f3e0ff */
[----:B------:R2:W-:Y:S02]  /*0890*/  STG.E.U8 desc[UR6][R2.64], RZ ;  /* 0x000000ff02007986 */ /* 0x0005e4000c101106 */
[----:B------:R-:W-:Y:S01]  /*08a0*/  IMAD.X R9, RZ, RZ, R3, P1 ;  /* 0x000000ffff097224 */ /* 0x000fe200008e0603 */
[----:B------:R-:W-:-:S04]  /*08b0*/  IADD3 R7, P1, PT, R0, R7, RZ ;  /* 0x0000000700077210 */ /* 0x000fc80007f3e0ff */
[----:B------:R2:W-:Y:S01]  /*08c0*/  STG.E.U8 desc[UR6][R8.64], RZ ;  /* 0x000000ff08007986 */ /* 0x0005e2000c101106 */
[----:B------:R-:W-:-:S08]  /*08d0*/  IMAD.X R4, RZ, RZ, R4, P1 ;  /* 0x000000ffff047224 */ /* 0x000fd000008e0604 */
.L_x_9:
[----:B------:R-:W-:Y:S05]  /*08e0*/  BSYNC.RECONVERGENT B0 ;  /* 0x0000000000007941 */ /* 0x000fea0003800200 */
.L_x_8:
[----:B------:R-:W-:Y:S05]  /*08f0*/  @P0 EXIT ;  /* 0x000000000000094d */ /* 0x000fea0003800000 */
[----:B------:R-:W2:Y:S02]  /*0900*/  LDCU.64 UR4, c[0x0][0x380] ;  /* 0x00007000ff0477ac */ /* 0x000ea40008000a00 */
[----:B--2---:R-:W-:-:S04]  /*0910*/  IADD3 R2, P0, P1, R7, UR4, R0 ;  /* 0x0000000407027c10 */ /* 0x004fc8000f91e000 */
[----:B------:R-:W-:-:S05]  /*0920*/  IADD3.X R3, PT, PT, R4, UR5, RZ, P0, P1 ;  /* 0x0000000504037c10 */ /* 0x000fca00087e24ff */
[----:B------:R-:W-:Y:S01]  /*0930*/  STG.E.U8 desc[UR6][R2.64], RZ ;  /* 0x000000ff02007986 */ /* 0x000fe2000c101106 */
[----:B------:R-:W-:Y:S05]  /*0940*/  EXIT ;  /* 0x000000000000794d */ /* 0x000fea0003800000 */
        .weak           $__internal_0_$__cuda_sm20_div_u64
        .type           $__internal_0_$__cuda_sm20_div_u64,@function
        .size           $__internal_0_$__cuda_sm20_div_u64,(.L_x_11 - $__internal_0_$__cuda_sm20_div_u64)
$__internal_0_$__cuda_sm20_div_u64:
[----:B------:R-:W-:Y:S02]  /*0950*/  IMAD.MOV.U32 R10, RZ, RZ, R0 ;  /* 0x000000ffff0a7224 */ /* 0x000fe400078e0000 */
[----:B------:R-:W-:-:S04]  /*0960*/  IMAD.MOV.U32 R11, RZ, RZ, RZ ;  /* 0x000000ffff0b7224 */ /* 0x000fc800078e00ff */
[----:B------:R-:W0:Y:S08]  /*0970*/  I2F.U64.RP R5, R10 ;  /* 0x0000000a00057312 */ /* 0x000e300000309000 */
[----:B0-----:R-:W0:Y:S02]  /*0980*/  MUFU.RCP R5, R5 ;  /* 0x0000000500057308 */ /* 0x001e240000001000 */
[----:B0-----:R-:W-:-:S06]  /*0990*/  VIADD R6, R5, 0x1ffffffe ;  /* 0x1ffffffe05067836 */ /* 0x001fcc0000000000 */
[----:B------:R-:W0:Y:S02]  /*09a0*/  F2I.U64.TRUNC R6, R6 ;  /* 0x0000000600067311 */ /* 0x000e24000020d800 */
[----:B0-----:R-:W-:-:S04]  /*09b0*/  IMAD.WIDE.U32 R8, R6, R0, RZ ;  /* 0x0000000006087225 */ /* 0x001fc800078e00ff */
[----:B------:R-:W-:Y:S01]  /*09c0*/  IMAD R9, R7, R0, R9 ;  /* 0x0000000007097224 */ /* 0x000fe200078e0209 */
[----:B------:R-:W-:-:S05]  /*09d0*/  IADD3 R13, P0, PT, RZ, -R8, RZ ;  /* 0x80000008ff0d7210 */ /* 0x000fca0007f1e0ff */
[----:B------:R-:W-:-:S04]  /*09e0*/  IMAD.HI.U32 R8, R6, R13, RZ ;  /* 0x0000000d06087227 */ /* 0x000fc800078e00ff */
[----:B------:R-:W-:Y:S02]  /*09f0*/  IMAD.X R15, RZ, RZ, ~R9, P0 ;  /* 0x000000ffff0f7224 */ /* 0x000fe400000e0e09 */
[----:B------:R-:W-:Y:S02]  /*0a00*/  IMAD.MOV.U32 R9, RZ, RZ, R6 ;  /* 0x000000ffff097224 */ /* 0x000fe400078e0006 */
[-C--:B------:R-:W-:Y:S02]  /*0a10*/  IMAD R11, R7, R15.reuse, RZ ;  /* 0x0000000f070b7224 */ /* 0x080fe400078e02ff */
[----:B------:R-:W-:-:S04]  /*0a20*/  IMAD.WIDE.U32 R8, P0, R6, R15, R8 ;  /* 0x0000000f06087225 */ /* 0x000fc80007800008 */
[----:B------:R-:W-:-:S04]  /*0a30*/  IMAD.HI.U32 R5, R7, R15, RZ ;  /* 0x0000000f07057227 */ /* 0x000fc800078e00ff */
[----:B------:R-:W-:-:S04]  /*0a40*/  IMAD.HI.U32 R8, P1, R7, R13, R8 ;  /* 0x0000000d07087227 */ /* 0x000fc80007820008 */
[----:B------:R-:W-:Y:S01]  /*0a50*/  IMAD.X R5, R5, 0x1, R7, P0 ;  /* 0x0000000105057824 */ /* 0x000fe200000e0607 */
[----:B------:R-:W-:-:S04]  /*0a60*/  IADD3 R9, P2, PT, R11, R8, RZ ;  /* 0x000000080b097210 */ /* 0x000fc80007f5e0ff */
[----:B------:R-:W-:Y:S01]  /*0a70*/  IADD3.X R5, PT, PT, RZ, RZ, R5, P2, P1 ;  /* 0x000000ffff057210 */ /* 0x000fe200017e2405 */
[----:B------:R-:W-:-:S03]  /*0a80*/  IMAD.WIDE.U32 R6, R9, R0, RZ ;  /* 0x0000000009067225 */ /* 0x000fc600078e00ff */
[----:B------:R-:W-:Y:S01]  /*0a90*/  IADD3 R11, P0, PT, RZ, -R6, RZ ;  /* 0x80000006ff0b7210 */ /* 0x000fe20007f1e0ff */
[----:B------:R-:W-:Y:S02]  /*0aa0*/  IMAD R6, R5, R0, R7 ;  /* 0x0000000005067224 */ /* 0x000fe400078e0207 */
[----:B------:R-:W-:Y:S02]  /*0ab0*/  IMAD.MOV.U32 R7, RZ, RZ, RZ ;  /* 0x000000ffff077224 */ /* 0x000fe400078e00ff */
[----:B------:R-:W-:-:S04]  /*0ac0*/  IMAD.HI.U32 R8, R9, R11, RZ ;  /* 0x0000000b09087227 */ /* 0x000fc800078e00ff */
[----:B------:R-:W-:-:S04]  /*0ad0*/  IMAD.X R6, RZ, RZ, ~R6, P0 ;  /* 0x000000ffff067224 */ /* 0x000fc800000e0e06 */
[----:B------:R-:W-:-:S04]  /*0ae0*/  IMAD.WIDE.U32 R8, P0, R9, R6, R8 ;  /* 0x0000000609087225 */ /* 0x000fc80007800008 */
[C---:B------:R-:W-:Y:S02]  /*0af0*/  IMAD R10, R5.reuse, R6, RZ ;  /* 0x00000006050a7224 */ /* 0x040fe400078e02ff */
[----:B------:R-:W-:-:S04]  /*0b00*/  IMAD.HI.U32 R9, P1, R5, R11, R8 ;  /* 0x0000000b05097227 */ /* 0x000fc80007820008 */
[----:B------:R-:W-:Y:S01]  /*0b10*/  IMAD.HI.U32 R6, R5, R6, RZ ;  /* 0x0000000605067227 */ /* 0x000fe200078e00ff */
[----:B------:R-:W-:-:S03]  /*0b20*/  IADD3 R9, P2, PT, R10, R9, RZ ;  /* 0x000000090a097210 */ /* 0x000fc60007f5e0ff */
[----:B------:R-:W-:Y:S02]  /*0b30*/  IMAD.X R5, R6, 0x1, R5, P0 ;  /* 0x0000000106057824 */ /* 0x000fe400000e0605 */
[----:B------:R-:W-:-:S03]  /*0b40*/  IMAD.HI.U32 R6, R9, R3, RZ ;  /* 0x0000000309067227 */ /* 0x000fc600078e00ff */
[----:B------:R-:W-:Y:S01]  /*0b50*/  IADD3.X R5, PT, PT, RZ, RZ, R5, P2, P1 ;  /* 0x000000ffff057210 */ /* 0x000fe200017e2405 */
[----:B------:R-:W-:-:S04]  /*0b60*/  IMAD.WIDE.U32 R6, R9, R4, R6 ;  /* 0x0000000409067225 */ /* 0x000fc800078e0006 */
[C---:B------:R-:W-:Y:S02]  /*0b70*/  IMAD R9, R5.reuse, R4, RZ ;  /* 0x0000000405097224 */ /* 0x040fe400078e02ff */
[----:B------:R-:W-:-:S04]  /*0b80*/  IMAD.HI.U32 R6, P0, R5, R3, R6 ;  /* 0x0000000305067227 */ /* 0x000fc80007800006 */
[----:B------:R-:W-:Y:S01]  /*0b90*/  IMAD.HI.U32 R5, R5, R4, RZ ;  /* 0x0000000405057227 */ /* 0x000fe200078e00ff */
[----:B------:R-:W-:-:S03]  /*0ba0*/  IADD3 R9, P1, PT, R9, R6, RZ ;  /* 0x0000000609097210 */ /* 0x000fc60007f3e0ff */
[----:B------:R-:W-:Y:S02]  /*0bb0*/  IMAD.X R5, RZ, RZ, R5, P0 ;  /* 0x000000ffff057224 */ /* 0x000fe400000e0605 */
[----:B------:R-:W-:-:S04]  /*0bc0*/  IMAD.WIDE.U32 R6, R9, R0, RZ ;  /* 0x0000000009067225 */ /* 0x000fc800078e00ff */
[----:B------:R-:W-:Y:S01]  /*0bd0*/  IMAD.X R5, RZ, RZ, R5, P1 ;  /* 0x000000ffff057224 */ /* 0x000fe200008e0605 */
[----:B------:R-:W-:-:S03]  /*0be0*/  IADD3 R11, P0, PT, -R6, R3, RZ ;  /* 0x00000003060b7210 */ /* 0x000fc60007f1e1ff */
[----:B------:R-:W-:Y:S01]  /*0bf0*/  IMAD R7, R5, R0, R7 ;  /* 0x0000000005077224 */ /* 0x000fe200078e0207 */
[----:B------:R-:W-:-:S03]  /*0c00*/  IADD3 R3, P1, PT, -R0, R11, RZ ;  /* 0x0000000b00037210 */ /* 0x000fc60007f3e1ff */
[----:B------:R-:W-:Y:S01]  /*0c10*/  IMAD.X R8, R4, 0x1, ~R7, P0 ;  /* 0x0000000104087824 */ /* 0x000fe200000e0e07 */
[----:B------:R-:W-:Y:S02]  /*0c20*/  ISETP.GE.U32.AND P0, PT, R11, R0, PT ;  /* 0x000000000b00720c */ /* 0x000fe40003f06070 */
[----:B------:R-:W-:Y:S02]  /*0c30*/  IADD3 R4, P2, PT, R9, 0x1, RZ ;  /* 0x0000000109047810 */ /* 0x000fe40007f5e0ff */
[C---:B------:R-:W-:Y:S02]  /*0c40*/  ISETP.GE.U32.AND.EX P0, PT, R8.reuse, RZ, PT, P0 ;  /* 0x000000ff0800720c */ /* 0x040fe40003f06100 */
[----:B------:R-:W-:Y:S01]  /*0c50*/  IADD3.X R7, PT, PT, R8, -0x1, RZ, P1, !PT ;  /* 0xffffffff08077810 */ /* 0x000fe20000ffe4ff */
[----:B------:R-:W-:Y:S01]  /*0c60*/  IMAD.X R6, RZ, RZ, R5, P2 ;  /* 0x000000ffff067224 */ /* 0x000fe200010e0605 */
[----:B------:R-:W-:Y:S02]  /*0c70*/  SEL R9, R4, R9, P0 ;  /* 0x0000000904097207 */ /* 0x000fe40000000000 */
[----:B------:R-:W-:-:S02]  /*0c80*/  SEL R3, R3, R11, P0 ;  /* 0x0000000b03037207 */ /* 0x000fc40000000000 */
[----:B------:R-:W-:Y:S02]  /*0c90*/  SEL R6, R6, R5, P0 ;  /* 0x0000000506067207 */ /* 0x000fe40000000000 */
[----:B------:R-:W-:Y:S02]  /*0ca0*/  IADD3 R4, P2, PT, R9, 0x1, RZ ;  /* 0x0000000109047810 */ /* 0x000fe40007f5e0ff */
[----:B------:R-:W-:Y:S02]  /*0cb0*/  SEL R7, R7, R8, P0 ;  /* 0x0000000807077207 */ /* 0x000fe40000000000 */
[----:B------:R-:W-:Y:S01]  /*0cc0*/  ISETP.GE.U32.AND P0, PT, R3, R0, PT ;  /* 0x000000000300720c */ /* 0x000fe20003f06070 */
[----:B------:R-:W-:Y:S01]  /*0cd0*/  IMAD.X R5, RZ, RZ, R6, P2 ;  /* 0x000000ffff057224 */ /* 0x000fe200010e0606 */
[----:B------:R-:W-:Y:S01]  /*0ce0*/  ISETP.NE.U32.AND P1, PT, R0, RZ, PT ;  /* 0x000000ff0000720c */ /* 0x000fe20003f25070 */
[----:B------:R-:W-:Y:S01]  /*0cf0*/  IMAD.MOV.U32 R3, RZ, RZ, 0x0 ;  /* 0x00000000ff037424 */ /* 0x000fe200078e00ff */
[----:B------:R-:W-:-:S02]  /*0d00*/  ISETP.GE.U32.AND.EX P0, PT, R7, RZ, PT, P0 ;  /* 0x000000ff0700720c */ /* 0x000fc40003f06100 */
[----:B------:R-:W-:Y:S02]  /*0d10*/  ISETP.NE.AND.EX P1, PT, RZ, RZ, PT, P1 ;  /* 0x000000ffff00720c */ /* 0x000fe40003f25310 */
[----:B------:R-:W-:Y:S02]  /*0d20*/  SEL R4, R4, R9, P0 ;  /* 0x0000000904047207 */ /* 0x000fe40000000000 */
[----:B------:R-:W-:Y:S02]  /*0d30*/  SEL R5, R5, R6, P0 ;  /* 0x0000000605057207 */ /* 0x000fe40000000000 */
[----:B------:R-:W-:Y:S02]  /*0d40*/  SEL R4, R4, 0xffffffff, P1 ;  /* 0xffffffff04047807 */ /* 0x000fe40000800000 */
[----:B------:R-:W-:Y:S01]  /*0d50*/  SEL R5, R5, 0xffffffff, P1 ;  /* 0xffffffff05057807 */ /* 0x000fe20000800000 */
[----:B------:R-:W-:Y:S06]  /*0d60*/  RET.REL.NODEC R2 `(_Z8simulatePbi) ;  /* 0xfffffff002a47950 */ /* 0x000fec0003c3ffff */
.L_x_10:
[----:B------:R-:W-:-:S00]  /*0d70*/  BRA `(.L_x_10) ;  /* 0xfffffffc00fc7947 */ /* 0x000fc0000383ffff */
[----:B------:R-:W-:-:S00]  /*0d80*/  NOP ;  /* 0x0000000000007918 */ /* 0x000fc00000000000 */
[----:B------:R-:W-:-:S00]  /*0d90*/  NOP ;  /* 0x0000000000007918 */ /* 0x000fc00000000000 */
[----:B------:R-:W-:-:S00]  /*0da0*/  NOP ;  /* 0x0000000000007918 */ /* 0x000fc00000000000 */
[----:B------:R-:W-:-:S00]  /*0db0*/  NOP ;  /* 0x0000000000007918 */ /* 0x000fc00000000000 */
[----:B------:R-:W-:-:S00]  /*0dc0*/  NOP ;  /* 0x0000000000007918 */ /* 0x000fc00000000000 */
[----:B------:R-:W-:-:S00]  /*0dd0*/  NOP ;  /* 0x0000000000007918 */ /* 0x000fc00000000000 */
[----:B------:R-:W-:-:S00]  /*0de0*/  NOP ;  /* 0x0000000000007918 */ /* 0x000fc00000000000 */
[----:B------:R-:W-:-:S00]  /*0df0*/  NOP ;  /* 0x0000000000007918 */ /* 0x000fc00000000000 */
.L_x_11:


//--------------------- .nv.shared.reserved.0     --------------------------
	.section	.nv.shared.reserved.0,"aw",@nobits
	.weak		__nv_reservedSMEM_offset_0_alias
	.size		__nv_reservedSMEM_offset_0_alias, 0, 64
	.other		__nv_reservedSMEM_offset_0_alias,@"STO_CUDA_RESERVED_SHARED STV_DEFAULT"
__nv_reservedSMEM_offset_0_alias:
	.zero		0
	.zero		64


//--------------------- .nv.constant0._Z8simulatePbi --------------------------
	.section	.nv.constant0._Z8simulatePbi,"a",@progbits
	.sectionflags	@""
	.align	4
.nv.constant0._Z8simulatePbi:
	.zero		908


//--------------------- SYMBOLS --------------------------

	.type		.nv.reservedSmem.offset0,@object
	.size		.nv.reservedSmem.offset0,0x4
